//
// Generated by NVIDIA NVVM Compiler
//
// Compiler Build ID: CL-36424714
// Cuda compilation tools, release 13.0, V13.0.88
// Based on NVVM 20.0.0
//

.version 9.0
.target sm_100
.address_size 64

	// .globl	_Z12get_length_1PdS_i
// _ZZ12get_length_1PdS_iE7s_inner has been demoted
// _ZZ12get_length_2PdS_iE8s_length has been demoted

.visible .entry _Z12get_length_1PdS_i(
	.param .u64 .ptr .align 1 _Z12get_length_1PdS_i_param_0,
	.param .u64 .ptr .align 1 _Z12get_length_1PdS_i_param_1,
	.param .u32 _Z12get_length_1PdS_i_param_2
)
{
	.reg .pred 	%p<6>;
	.reg .b32 	%r<14>;
	.reg .b64 	%rd<10>;
	.reg .b64 	%fd<7>;
	// demoted variable
	.shared .align 8 .b8 _ZZ12get_length_1PdS_iE7s_inner[1024];
	ld.param.u64 	%rd1, [_Z12get_length_1PdS_i_param_0];
	ld.param.u64 	%rd2, [_Z12get_length_1PdS_i_param_1];
	ld.param.u32 	%r8, [_Z12get_length_1PdS_i_param_2];
	mov.u32 	%r1, %tid.x;
	mov.u32 	%r2, %ctaid.x;
	mov.u32 	%r13, %ntid.x;
	mad.lo.s32 	%r4, %r2, %r13, %r1;
	shl.b32 	%r9, %r1, 3;
	mov.u32 	%r10, _ZZ12get_length_1PdS_iE7s_inner;
	add.s32 	%r5, %r10, %r9;
	mov.b64 	%rd3, 0;
	st.shared.u64 	[%r5], %rd3;
	setp.ge.s32 	%p1, %r4, %r8;
	@%p1 bra 	$L__BB0_2;
	cvta.to.global.u64 	%rd4, %rd1;
	mul.wide.s32 	%rd5, %r4, 8;
	add.s64 	%rd6, %rd4, %rd5;
	ld.global.f64 	%fd1, [%rd6];
	mul.f64 	%fd2, %fd1, %fd1;
	st.shared.f64 	[%r5], %fd2;
$L__BB0_2:
	bar.sync 	0;
	setp.lt.u32 	%p2, %r13, 2;
	@%p2 bra 	$L__BB0_6;
$L__BB0_3:
	shr.u32 	%r7, %r13, 1;
	setp.ge.u32 	%p3, %r1, %r7;
	@%p3 bra 	$L__BB0_5;
	shl.b32 	%r11, %r7, 3;
	add.s32 	%r12, %r5, %r11;
	ld.shared.f64 	%fd3, [%r12];
	ld.shared.f64 	%fd4, [%r5];
	add.f64 	%fd5, %fd3, %fd4;
	st.shared.f64 	[%r5], %fd5;
$L__BB0_5:
	bar.sync 	0;
	setp.gt.u32 	%p4, %r13, 3;
	mov.u32 	%r13, %r7;
	@%p4 bra 	$L__BB0_3;
$L__BB0_6:
	setp.ne.s32 	%p5, %r1, 0;
	@%p5 bra 	$L__BB0_8;
	ld.shared.f64 	%fd6, [_ZZ12get_length_1PdS_iE7s_inner];
	cvta.to.global.u64 	%rd7, %rd2;
	mul.wide.u32 	%rd8, %r2, 8;
	add.s64 	%rd9, %rd7, %rd8;
	st.global.f64 	[%rd9], %fd6;
$L__BB0_8:
	ret;

}
	// .globl	_Z12get_length_2PdS_i
.visible .entry _Z12get_length_2PdS_i(
	.param .u64 .ptr .align 1 _Z12get_length_2PdS_i_param_0,
	.param .u64 .ptr .align 1 _Z12get_length_2PdS_i_param_1,
	.param .u32 _Z12get_length_2PdS_i_param_2
)
{
	.reg .pred 	%p<15>;
	.reg .b32 	%r<43>;
	.reg .b64 	%rd<19>;
	.reg .b64 	%fd<33>;
	// demoted variable
	.shared .align 8 .b8 _ZZ12get_length_2PdS_iE8s_length[8192];
	ld.param.u64 	%rd6, [_Z12get_length_2PdS_i_param_0];
	ld.param.u64 	%rd5, [_Z12get_length_2PdS_i_param_1];
	ld.param.u32 	%r25, [_Z12get_length_2PdS_i_param_2];
	cvta.to.global.u64 	%rd1, %rd6;
	mov.u32 	%r1, %tid.x;
	shl.b32 	%r26, %r1, 3;
	mov.u32 	%r27, _ZZ12get_length_2PdS_iE8s_length;
	add.s32 	%r2, %r27, %r26;
	mov.b64 	%rd7, 0;
	st.shared.u64 	[%r2], %rd7;
	setp.lt.s32 	%p1, %r25, -1022;
	@%p1 bra 	$L__BB1_17;
	add.s32 	%r29, %r25, -1;
	shr.s32 	%r30, %r29, 31;
	shr.u32 	%r31, %r30, 22;
	add.s32 	%r32, %r29, %r31;
	shr.s32 	%r33, %r32, 10;
	add.s32 	%r3, %r33, 1;
	and.b32  	%r4, %r3, 3;
	setp.lt.s32 	%p2, %r25, 3073;
	mov.b32 	%r39, 0;
	mov.f64 	%fd26, 0d0000000000000000;
	@%p2 bra 	$L__BB1_12;
	and.b32  	%r39, %r3, 2147483644;
	neg.s32 	%r38, %r39;
	or.b32  	%r37, %r1, 2048;
	mov.f64 	%fd26, 0d0000000000000000;
$L__BB1_3:
	add.s32 	%r10, %r37, -2048;
	setp.ge.s32 	%p3, %r10, %r25;
	@%p3 bra 	$L__BB1_5;
	mul.wide.u32 	%rd8, %r10, 8;
	add.s64 	%rd9, %rd1, %rd8;
	ld.global.f64 	%fd16, [%rd9];
	add.f64 	%fd26, %fd16, %fd26;
	st.shared.f64 	[%r2], %fd26;
$L__BB1_5:
	add.s32 	%r11, %r37, -1024;
	setp.ge.s32 	%p4, %r11, %r25;
	@%p4 bra 	$L__BB1_7;
	mul.wide.u32 	%rd10, %r11, 8;
	add.s64 	%rd11, %rd1, %rd10;
	ld.global.f64 	%fd17, [%rd11];
	add.f64 	%fd26, %fd17, %fd26;
	st.shared.f64 	[%r2], %fd26;
$L__BB1_7:
	add.s32 	%r12, %r37, 1024;
	setp.ge.s32 	%p5, %r37, %r25;
	@%p5 bra 	$L__BB1_9;
	mul.wide.u32 	%rd12, %r37, 8;
	add.s64 	%rd13, %rd1, %rd12;
	ld.global.f64 	%fd18, [%rd13];
	add.f64 	%fd26, %fd18, %fd26;
	st.shared.f64 	[%r2], %fd26;
$L__BB1_9:
	setp.ge.s32 	%p6, %r12, %r25;
	@%p6 bra 	$L__BB1_11;
	mul.wide.u32 	%rd14, %r12, 8;
	add.s64 	%rd15, %rd1, %rd14;
	ld.global.f64 	%fd19, [%rd15];
	add.f64 	%fd26, %fd19, %fd26;
	st.shared.f64 	[%r2], %fd26;
$L__BB1_11:
	add.s32 	%r38, %r38, 4;
	add.s32 	%r37, %r37, 4096;
	setp.ne.s32 	%p7, %r38, 0;
	@%p7 bra 	$L__BB1_3;
$L__BB1_12:
	setp.eq.s32 	%p8, %r4, 0;
	@%p8 bra 	$L__BB1_17;
	shl.b32 	%r34, %r39, 10;
	or.b32  	%r41, %r1, %r34;
	mul.wide.u32 	%rd16, %r41, 8;
	add.s64 	%rd18, %rd1, %rd16;
	neg.s32 	%r40, %r4;
$L__BB1_14:
	.pragma "nounroll";
	setp.ge.s32 	%p9, %r41, %r25;
	@%p9 bra 	$L__BB1_16;
	ld.global.f64 	%fd20, [%rd18];
	add.f64 	%fd26, %fd20, %fd26;
	st.shared.f64 	[%r2], %fd26;
$L__BB1_16:
	add.s64 	%rd18, %rd18, 8192;
	add.s32 	%r41, %r41, 1024;
	add.s32 	%r40, %r40, 1;
	setp.ne.s32 	%p10, %r40, 0;
	@%p10 bra 	$L__BB1_14;
$L__BB1_17:
	bar.sync 	0;
	mov.u32 	%r42, %ntid.x;
	setp.lt.u32 	%p11, %r42, 2;
	@%p11 bra 	$L__BB1_21;
$L__BB1_18:
	shr.u32 	%r24, %r42, 1;
	setp.ge.u32 	%p12, %r1, %r24;
	@%p12 bra 	$L__BB1_20;
	shl.b32 	%r35, %r24, 3;
	add.s32 	%r36, %r2, %r35;
	ld.shared.f64 	%fd21, [%r36];
	ld.shared.f64 	%fd22, [%r2];
	add.f64 	%fd23, %fd21, %fd22;
	st.shared.f64 	[%r2], %fd23;
$L__BB1_20:
	bar.sync 	0;
	setp.gt.u32 	%p13, %r42, 3;
	mov.u32 	%r42, %r24;
	@%p13 bra 	$L__BB1_18;
$L__BB1_21:
	setp.ne.s32 	%p14, %r1, 0;
	@%p14 bra 	$L__BB1_23;
	ld.shared.f64 	%fd24, [_ZZ12get_length_2PdS_iE8s_length];
	cvta.to.global.u64 	%rd17, %rd5;
	st.global.f64 	[%rd17], %fd24;
$L__BB1_23:
	ret;

}


// ===== COMPILED SASS (sm_100) =====

	.target	sm_100

	.elftype	@"ET_EXEC"


//--------------------- .note.nv.tkinfo           --------------------------
	.section	.note.nv.tkinfo,"",@"SHT_NOTE"
	.sectionflags	@"SHF_NOTE_NV_TKINFO"
	.tkinfo
        /*0018*/ 	.word	0x00000002
        /*0030*/ 	.string	""
        /*0030*/ 	.string	"ptxas"
        /*0030*/ 	.string	"Cuda compilation tools, release 13.0, V13.0.88"
        /*0030*/ 	.string	"Build cuda_13.0.r13.0/compiler.36424714_0"
        /*0030*/ 	.string	"-arch sm_100 -m 64 "



//--------------------- .note.nv.cuinfo           --------------------------
	.section	.note.nv.cuinfo,"",@"SHT_NOTE"
	.sectionflags	@"SHF_NOTE_NV_CUINFO"
        /*0018*/ 	.short	0x0002
        /*001a*/ 	.short	0x0064
        /*001c*/ 	.short	0x0082
	.zero		2


//--------------------- .nv.info                  --------------------------
	.section	.nv.info,"",@"SHT_CUDA_INFO"
	.align	4


	//----- nvinfo : EIATTR_REGCOUNT
	.align		4
        /*0000*/ 	.byte	0x04, 0x2f
        /*0002*/ 	.short	(.L_1 - .L_0)
	.align		4
.L_0:
        /*0004*/ 	.word	index@(_Z12get_length_1PdS_i)
        /*0008*/ 	.word	0x0000000d


	//----- nvinfo : EIATTR_FRAME_SIZE
	.align		4
.L_1:
        /*000c*/ 	.byte	0x04, 0x11
        /*000e*/ 	.short	(.L_3 - .L_2)
	.align		4
.L_2:
        /*0010*/ 	.word	index@(_Z12get_length_1PdS_i)
        /*0014*/ 	.word	0x00000000


	//----- nvinfo : EIATTR_REGCOUNT
	.align		4
.L_3:
        /*0018*/ 	.byte	0x04, 0x2f
        /*001a*/ 	.short	(.L_5 - .L_4)
	.align		4
.L_4:
        /*001c*/ 	.word	index@(_Z12get_length_2PdS_i)
        /*0020*/ 	.word	0x0000001e


	//----- nvinfo : EIATTR_FRAME_SIZE
	.align		4
.L_5:
        /*0024*/ 	.byte	0x04, 0x11
        /*0026*/ 	.short	(.L_7 - .L_6)
	.align		4
.L_6:
        /*0028*/ 	.word	index@(_Z12get_length_2PdS_i)
        /*002c*/ 	.word	0x00000000


	//----- nvinfo : EIATTR_MIN_STACK_SIZE
	.align		4
.L_7:
        /*0030*/ 	.byte	0x04, 0x12
        /*0032*/ 	.short	(.L_9 - .L_8)
	.align		4
.L_8:
        /*0034*/ 	.word	index@(_Z12get_length_2PdS_i)
        /*0038*/ 	.word	0x00000000


	//----- nvinfo : EIATTR_MIN_STACK_SIZE
	.align		4
.L_9:
        /*003c*/ 	.byte	0x04, 0x12
        /*003e*/ 	.short	(.L_11 - .L_10)
	.align		4
.L_10:
        /*0040*/ 	.word	index@(_Z12get_length_1PdS_i)
        /*0044*/ 	.word	0x00000000
.L_11:


//--------------------- .nv.compat                --------------------------
	.section	.nv.compat,"",@"SHT_CUDA_COMPAT_INFO"
	.align	4
        /*0000*/ 	.byte	0x02, 0x09, 0x00, 0x00, 0x02, 0x02, 0x01, 0x00, 0x02, 0x05, 0x05, 0x00, 0x03, 0x07, 0x01, 0x01
        /*0010*/ 	.byte	0x02, 0x03, 0x00, 0x00, 0x02, 0x06, 0x01, 0x00, 0x04, 0x0b, 0x08, 0x00, 0x01, 0x00, 0x00, 0x00
        /*0020*/ 	.byte	0x00, 0x00, 0x00, 0x00


//--------------------- .nv.info._Z12get_length_2PdS_i --------------------------
	.section	.nv.info._Z12get_length_2PdS_i,"",@"SHT_CUDA_INFO"
	.sectionflags	@""
	.align	4


	//----- nvinfo : EIATTR_CUDA_API_VERSION
	.align		4
        /*0000*/ 	.byte	0x04, 0x37
        /*0002*/ 	.short	(.L_13 - .L_12)
.L_12:
        /*0004*/ 	.word	0x00000082


	//----- nvinfo : EIATTR_KPARAM_INFO
	.align		4
.L_13:
        /*0008*/ 	.byte	0x04, 0x17
        /*000a*/ 	.short	(.L_15 - .L_14)
.L_14:
        /*000c*/ 	.word	0x00000000
        /*0010*/ 	.short	0x0002
        /*0012*/ 	.short	0x0010
        /*0014*/ 	.byte	0x00, 0xf0, 0x11, 0x00


	//----- nvinfo : EIATTR_KPARAM_INFO
	.align		4
.L_15:
        /*0018*/ 	.byte	0x04, 0x17
        /*001a*/ 	.short	(.L_17 - .L_16)
.L_16:
        /*001c*/ 	.word	0x00000000
        /*0020*/ 	.short	0x0001
        /*0022*/ 	.short	0x0008
        /*0024*/ 	.byte	0x00, 0xf5, 0x21, 0x00


	//----- nvinfo : EIATTR_KPARAM_INFO
	.align		4
.L_17:
        /*0028*/ 	.byte	0x04, 0x17
        /*002a*/ 	.short	(.L_19 - .L_18)
.L_18:
        /*002c*/ 	.word	0x00000000
        /*0030*/ 	.short	0x0000
        /*0032*/ 	.short	0x0000
        /*0034*/ 	.byte	0x00, 0xf5, 0x21, 0x00


	//----- nvinfo : EIATTR_SPARSE_MMA_MASK
	.align		4
.L_19:
        /*0038*/ 	.byte	0x03, 0x50
        /*003a*/ 	.short	0x0000


	//----- nvinfo : EIATTR_MAXREG_COUNT
	.align		4
        /*003c*/ 	.byte	0x03, 0x1b
        /*003e*/ 	.short	0x00ff


	//----- nvinfo : EIATTR_NUM_BARRIERS
	.align		4
        /*0040*/ 	.byte	0x02, 0x4c
        /*0042*/ 	.byte	0x01
	.zero		1


	//----- nvinfo : EIATTR_MERCURY_ISA_VERSION
	.align		4
        /*0044*/ 	.byte	0x03, 0x5f
        /*0046*/ 	.short	0x0101


	//----- nvinfo : EIATTR_VRC_CTA_INIT_COUNT
	.align		4
        /*0048*/ 	.byte	0x02, 0x4a
	.zero		1
	.zero		1


	//----- nvinfo : EIATTR_EXIT_INSTR_OFFSETS
	.align		4
        /*004c*/ 	.byte	0x04, 0x1c
        /*004e*/ 	.short	(.L_21 - .L_20)


	//   ....[0]....
.L_20:
        /*0050*/ 	.word	0x000011a0


	//   ....[1]....
        /*0054*/ 	.word	0x00001210


	//----- nvinfo : EIATTR_CBANK_PARAM_SIZE
	.align		4
.L_21:
        /*0058*/ 	.byte	0x03, 0x19
        /*005a*/ 	.short	0x0014


	//----- nvinfo : EIATTR_PARAM_CBANK
	.align		4
        /*005c*/ 	.byte	0x04, 0x0a
        /*005e*/ 	.short	(.L_23 - .L_22)
	.align		4
.L_22:
        /*0060*/ 	.word	index@(.nv.constant0._Z12get_length_2PdS_i)
        /*0064*/ 	.short	0x0380
        /*0066*/ 	.short	0x0014


	//----- nvinfo : EIATTR_SW_WAR
	.align		4
.L_23:
        /*0068*/ 	.byte	0x04, 0x36
        /*006a*/ 	.short	(.L_25 - .L_24)
.L_24:
        /*006c*/ 	.word	0x00000008
.L_25:


//--------------------- .nv.info._Z12get_length_1PdS_i --------------------------
	.section	.nv.info._Z12get_length_1PdS_i,"",@"SHT_CUDA_INFO"
	.sectionflags	@""
	.align	4


	//----- nvinfo : EIATTR_CUDA_API_VERSION
	.align		4
        /*0000*/ 	.byte	0x04, 0x37
        /*0002*/ 	.short	(.L_27 - .L_26)
.L_26:
        /*0004*/ 	.word	0x00000082


	//----- nvinfo : EIATTR_KPARAM_INFO
	.align		4
.L_27:
        /*0008*/ 	.byte	0x04, 0x17
        /*000a*/ 	.short	(.L_29 - .L_28)
.L_28:
        /*000c*/ 	.word	0x00000000
        /*0010*/ 	.short	0x0002
        /*0012*/ 	.short	0x0010
        /*0014*/ 	.byte	0x00, 0xf0, 0x11, 0x00


	//----- nvinfo : EIATTR_KPARAM_INFO
	.align		4
.L_29:
        /*0018*/ 	.byte	0x04, 0x17
        /*001a*/ 	.short	(.L_31 - .L_30)
.L_30:
        /*001c*/ 	.word	0x00000000
        /*0020*/ 	.short	0x0001
        /*0022*/ 	.short	0x0008
        /*0024*/ 	.byte	0x00, 0xf5, 0x21, 0x00


	//----- nvinfo : EIATTR_KPARAM_INFO
	.align		4
.L_31:
        /*0028*/ 	.byte	0x04, 0x17
        /*002a*/ 	.short	(.L_33 - .L_32)
.L_32:
        /*002c*/ 	.word	0x00000000
        /*0030*/ 	.short	0x0000
        /*0032*/ 	.short	0x0000
        /*0034*/ 	.byte	0x00, 0xf5, 0x21, 0x00


	//----- nvinfo : EIATTR_SPARSE_MMA_MASK
	.align		4
.L_33:
        /*0038*/ 	.byte	0x03, 0x50
        /*003a*/ 	.short	0x0000


	//----- nvinfo : EIATTR_MAXREG_COUNT
	.align		4
        /*003c*/ 	.byte	0x03, 0x1b
        /*003e*/ 	.short	0x00ff


	//----- nvinfo : EIATTR_NUM_BARRIERS
	.align		4
        /*0040*/ 	.byte	0x02, 0x4c
        /*0042*/ 	.byte	0x01
	.zero		1


	//----- nvinfo : EIATTR_MERCURY_ISA_VERSION
	.align		4
        /*0044*/ 	.byte	0x03, 0x5f
        /*0046*/ 	.short	0x0101


	//----- nvinfo : EIATTR_VRC_CTA_INIT_COUNT
	.align		4
        /*0048*/ 	.byte	0x02, 0x4a
	.zero		1
	.zero		1


	//----- nvinfo : EIATTR_EXIT_INSTR_OFFSETS
	.align		4
        /*004c*/ 	.byte	0x04, 0x1c
        /*004e*/ 	.short	(.L_35 - .L_34)


	//   ....[0]....
.L_34:
        /*0050*/ 	.word	0x00000220


	//   ....[1]....
        /*0054*/ 	.word	0x000002a0


	//----- nvinfo : EIATTR_CBANK_PARAM_SIZE
	.align		4
.L_35:
        /*0058*/ 	.byte	0x03, 0x19
        /*005a*/ 	.short	0x0014


	//----- nvinfo : EIATTR_PARAM_CBANK
	.align		4
        /*005c*/ 	.byte	0x04, 0x0a
        /*005e*/ 	.short	(.L_37 - .L_36)
	.align		4
.L_36:
        /*0060*/ 	.word	index@(.nv.constant0._Z12get_length_1PdS_i)
        /*0064*/ 	.short	0x0380
        /*0066*/ 	.short	0x0014


	//----- nvinfo : EIATTR_SW_WAR
	.align		4
.L_37:
        /*0068*/ 	.byte	0x04, 0x36
        /*006a*/ 	.short	(.L_39 - .L_38)
.L_38:
        /*006c*/ 	.word	0x00000008
.L_39:


//--------------------- .nv.callgraph             --------------------------
	.section	.nv.callgraph,"",@"SHT_CUDA_CALLGRAPH"
	.align	4
	.sectionentsize	8
	.align		4
        /*0000*/ 	.word	0x00000000
	.align		4
        /*0004*/ 	.word	0xffffffff
	.align		4
        /*0008*/ 	.word	0x00000000
	.align		4
        /*000c*/ 	.word	0xfffffffe
	.align		4
        /*0010*/ 	.word	0x00000000
	.align		4
        /*0014*/ 	.word	0xfffffffd
	.align		4
        /*0018*/ 	.word	0x00000000
	.align		4
        /*001c*/ 	.word	0xfffffffc


//--------------------- .text._Z12get_length_2PdS_i --------------------------
	.section	.text._Z12get_length_2PdS_i,"ax",@progbits
	.align	128
        .global         _Z12get_length_2PdS_i
        .type           _Z12get_length_2PdS_i,@function
        .size           _Z12get_length_2PdS_i,(.L_x_13 - _Z12get_length_2PdS_i)
        .other          _Z12get_length_2PdS_i,@"STO_CUDA_ENTRY STV_DEFAULT"
_Z12get_length_2PdS_i:
.text._Z12get_length_2PdS_i:
[----:B------:R-:W-:Y:S01]  /*0000*/  LDC R1, c[0x0][0x37c] ;  /* 0x0000df00ff017b82 */ /* 0x000fe20000000800 */
[----:B------:R-:W0:Y:S07]  /*0010*/  S2R R0, SR_TID.X ;  /* 0x0000000000007919 */ /* 0x000e2e0000002100 */
[----:B------:R-:W1:Y:S01]  /*0020*/  S2UR UR5, SR_CgaCtaId ;  /* 0x00000000000579c3 */ /* 0x000e620000008800 */
[----:B------:R-:W-:Y:S01]  /*0030*/  UMOV UR4, 0x400 ;  /* 0x0000040000047882 */ /* 0x000fe20000000000 */
[----:B------:R-:W2:Y:S01]  /*0040*/  LDCU UR7, c[0x0][0x390] ;  /* 0x00007200ff0777ac */ /* 0x000ea20008000800 */
[----:B------:R-:W3:Y:S01]  /*0050*/  LDCU.64 UR8, c[0x0][0x358] ;  /* 0x00006b00ff0877ac */ /* 0x000ee20008000a00 */
[----:B--2---:R-:W-:-:S02]  /*0060*/  UISETP.GE.AND UP0, UPT, UR7, -0x3fe, UPT ;  /* 0xfffffc020700788c */ /* 0x004fc4000bf06270 */
[----:B-1----:R-:W-:-:S06]  /*0070*/  ULEA UR4, UR5, UR4, 0x18 ;  /* 0x0000000405047291 */ /* 0x002fcc000f8ec0ff */
[----:B0-----:R-:W-:-:S05]  /*0080*/  LEA R15, R0, UR4, 0x3 ;  /* 0x00000004000f7c11 */ /* 0x001fca000f8e18ff */
[----:B------:R0:W-:Y:S01]  /*0090*/  STS.64 [R15], RZ ;  /* 0x000000ff0f007388 */ /* 0x0001e20000000a00 */
[----:B---3--:R-:W-:Y:S05]  /*00a0*/  BRA.U !UP0, `(.L_x_0) ;  /* 0x0000000d08f87547 */ /* 0x008fea000b800000 */
[----:B------:R-:W-:Y:S01]  /*00b0*/  UIADD3 UR4, UPT, UPT, UR7, -0x1, URZ ;  /* 0xffffffff07047890 */ /* 0x000fe2000fffe0ff */
[----:B------:R-:W-:Y:S01]  /*00c0*/  CS2R R2, SRZ ;  /* 0x0000000000027805 */ /* 0x000fe2000001ff00 */
[----:B------:R-:W-:Y:S02]  /*00d0*/  UISETP.GE.AND UP0, UPT, UR7, 0xc01, UPT ;  /* 0x00000c010700788c */ /* 0x000fe4000bf06270 */
[----:B------:R-:W-:-:S04]  /*00e0*/  USHF.R.S32.HI UR5, URZ, 0x1f, UR4 ;  /* 0x0000001fff057899 */ /* 0x000fc80008011404 */
[----:B------:R-:W-:-:S03]  /*00f0*/  ULEA.HI UR5, UR5, UR4, URZ, 0xa ;  /* 0x0000000405057291 */ /* 0x000fc6000f8f50ff */
[----:B------:R-:W-:Y:S01]  /*0100*/  UMOV UR4, URZ ;  /* 0x000000ff00047c82 */ /* 0x000fe20008000000 */
[----:B------:R-:W-:-:S04]  /*0110*/  ULEA.HI.SX32 UR5, UR5, 0x1, 0x16 ;  /* 0x0000000105057891 */ /* 0x000fc8000f8fb2ff */
[----:B------:R-:W-:Y:S01]  /*0120*/  ULOP3.LUT UR6, UR5, 0x3, URZ, 0xc0, !UPT ;  /* 0x0000000305067892 */ /* 0x000fe2000f8ec0ff */
[----:B------:R-:W-:Y:S11]  /*0130*/  BRA.U !UP0, `(.L_x_1) ;  /* 0x0000000d087c7547 */ /* 0x000ff6000b800000 */
[----:B------:R-:W-:Y:S01]  /*0140*/  ULOP3.LUT UR4, UR5, 0x7ffffffc, URZ, 0xc0, !UPT ;  /* 0x7ffffffc05047892 */ /* 0x000fe2000f8ec0ff */
[----:B------:R-:W-:Y:S02]  /*0150*/  LOP3.LUT R14, R0, 0x800, RZ, 0xfc, !PT ;  /* 0x00000800000e7812 */ /* 0x000fe400078efcff */
[----:B------:R-:W-:Y:S01]  /*0160*/  CS2R R2, SRZ ;  /* 0x0000000000027805 */ /* 0x000fe2000001ff00 */
[----:B------:R-:W1:Y:S01]  /*0170*/  LDCU UR11, c[0x0][0x390] ;  /* 0x00007200ff0b77ac */ /* 0x000e620008000800 */
[----:B------:R-:W-:-:S04]  /*0180*/  UIADD3 UR5, UPT, UPT, -UR4, URZ, URZ ;  /* 0x000000ff04057290 */ /* 0x000fc8000fffe1ff */
[----:B------:R-:W-:-:S09]  /*0190*/  UISETP.GE.AND UP0, UPT, UR5, URZ, UPT ;  /* 0x000000ff0500728c */ /* 0x000fd2000bf06270 */
[----:B------:R-:W-:Y:S05]  /*01a0*/  BRA.U UP0, `(.L_x_2) ;  /* 0x0000000900e47547 */ /* 0x000fea000b800000 */
[----:B------:R-:W-:Y:S02]  /*01b0*/  UIADD3 UR10, UPT, UPT, -UR5, URZ, URZ ;  /* 0x000000ff050a7290 */ /* 0x000fe4000fffe1ff */
[----:B------:R-:W-:Y:S02]  /*01c0*/  UPLOP3.LUT UP0, UPT, UPT, UPT, UPT, 0x80, 0x8 ;  /* 0x000000000008789c */ /* 0x000fe40003f0f070 */
[----:B------:R-:W-:-:S09]  /*01d0*/  UISETP.GT.AND UP1, UPT, UR10, 0xc, UPT ;  /* 0x0000000c0a00788c */ /* 0x000fd2000bf24270 */
[----:B------:R-:W-:Y:S05]  /*01e0*/  BRA.U !UP1, `(.L_x_3) ;  /* 0x0000000509d47547 */ /* 0x000fea000b800000 */
[----:B------:R-:W2:Y:S01]  /*01f0*/  LDCU UR7, c[0x0][0x390] ;  /* 0x00007200ff0777ac */ /* 0x000ea20008000800 */
[----:B------:R-:W-:-:S11]  /*0200*/  UPLOP3.LUT UP0, UPT, UPT, UPT, UPT, 0x40, 0x4 ;  /* 0x000000000004789c */ /* 0x000fd60003f0e870 */
.L_x_4:
[C---:B------:R-:W-:Y:S02]  /*0210*/  VIADD R5, R14.reuse, 0xfffff800 ;  /* 0xfffff8000e057836 */ /* 0x040fe40000000000 */
[----:B------:R-:W-:-:S03]  /*0220*/  VIADD R7, R14, 0xfffffc00 ;  /* 0xfffffc000e077836 */ /* 0x000fc60000000000 */
[----:B--2---:R-:W-:Y:S02]  /*0230*/  ISETP.GE.AND P2, PT, R5, UR7, PT ;  /* 0x0000000705007c0c */ /* 0x004fe4000bf46270 */
[----:B------:R-:W-:-:S11]  /*0240*/  ISETP.GE.AND P1, PT, R7, UR7, PT ;  /* 0x0000000707007c0c */ /* 0x000fd6000bf26270 */
[----:B------:R-:W2:Y:S08]  /*0250*/  @!P2 LDC.64 R10, c[0x0][0x380] ;  /* 0x0000e000ff0aab82 */ /* 0x000eb00000000a00 */
[----:B---3--:R-:W3:Y:S01]  /*0260*/  @!P1 LDC.64 R8, c[0x0][0x380] ;  /* 0x0000e000ff089b82 */ /* 0x008ee20000000a00 */
[----:B--2---:R-:W-:-:S06]  /*0270*/  @!P2 IMAD.WIDE.U32 R10, R5, 0x8, R10 ;  /* 0x00000008050aa825 */ /* 0x004fcc00078e000a */
[----:B------:R-:W2:Y:S01]  /*0280*/  @!P2 LDG.E.64 R10, desc[UR8][R10.64] ;  /* 0x000000080a0aa981 */ /* 0x000ea2000c1e1b00 */
[----:B---3--:R-:W-:-:S06]  /*0290*/  @!P1 IMAD.WIDE.U32 R8, R7, 0x8, R8 ;  /* 0x0000000807089825 */ /* 0x008fcc00078e0008 */
[----:B------:R-:W3:Y:S01]  /*02a0*/  @!P1 LDG.E.64 R8, desc[UR8][R8.64] ;  /* 0x0000000808089981 */ /* 0x000ee2000c1e1b00 */
[C---:B------:R-:W-:Y:S01]  /*02b0*/  ISETP.GE.AND P0, PT, R14.reuse, UR7, PT ;  /* 0x000000070e007c0c */ /* 0x040fe2000bf06270 */
[C---:B------:R-:W-:Y:S01]  /*02c0*/  VIADD R27, R14.reuse, 0x800 ;  /* 0x000008000e1b7836 */ /* 0x040fe20000000000 */
[C---:B------:R-:W-:Y:S01]  /*02d0*/  IADD3 R19, PT, PT, R14.reuse, 0x400, RZ ;  /* 0x000004000e137810 */ /* 0x040fe20007ffe0ff */
[C---:B------:R-:W-:Y:S01]  /*02e0*/  VIADD R21, R14.reuse, 0xc00 ;  /* 0x00000c000e157836 */ /* 0x040fe20000000000 */
[C---:B------:R-:W-:Y:S01]  /*02f0*/  IADD3 R13, PT, PT, R14.reuse, 0x1000, RZ ;  /* 0x000010000e0d7810 */ /* 0x040fe20007ffe0ff */
[----:B------:R-:W-:Y:S01]  /*0300*/  VIADD R25, R14, 0x1400 ;  /* 0x000014000e197836 */ /* 0x000fe20000000000 */
[----:B------:R-:W-:Y:S02]  /*0310*/  ISETP.GE.AND P4, PT, R19, UR7, PT ;  /* 0x0000000713007c0c */ /* 0x000fe4000bf86270 */
[----:B------:R-:W-:Y:S02]  /*0320*/  ISETP.GE.AND P6, PT, R27, UR7, PT ;  /* 0x000000071b007c0c */ /* 0x000fe4000bfc6270 */
[----:B------:R-:W-:-:S02]  /*0330*/  ISETP.GE.AND P5, PT, R21, UR7, PT ;  /* 0x0000000715007c0c */ /* 0x000fc4000bfa6270 */
[----:B------:R-:W-:Y:S01]  /*0340*/  ISETP.GE.AND P3, PT, R13, UR7, PT ;  /* 0x000000070d007c0c */ /* 0x000fe2000bf66270 */
[----:B------:R-:W4:Y:S08]  /*0350*/  @!P0 LDC.64 R16, c[0x0][0x380] ;  /* 0x0000e000ff108b82 */ /* 0x000f300000000a00 */
[----:B------:R-:W5:Y:S08]  /*0360*/  @!P4 LDC.64 R6, c[0x0][0x380] ;  /* 0x0000e000ff06cb82 */ /* 0x000f700000000a00 */
[----:B------:R-:W0:Y:S01]  /*0370*/  @!P6 LDC.64 R4, c[0x0][0x380] ;  /* 0x0000e000ff04eb82 */ /* 0x000e220000000a00 */
[----:B------:R-:W-:-:S02]  /*0380*/  VIADD R23, R14, 0x1800 ;  /* 0x000018000e177836 */ /* 0x000fc40000000000 */
[----:B----4-:R-:W-:-:S06]  /*0390*/  @!P0 IMAD.WIDE.U32 R16, R14, 0x8, R16 ;  /* 0x000000080e108825 */ /* 0x010fcc00078e0010 */
[----:B------:R-:W4:Y:S01]  /*03a0*/  @!P0 LDG.E.64 R16, desc[UR8][R16.64] ;  /* 0x0000000810108981 */ /* 0x000f22000c1e1b00 */
[----:B-----5:R-:W-:-:S06]  /*03b0*/  @!P4 IMAD.WIDE.U32 R18, R19, 0x8, R6 ;  /* 0x000000081312c825 */ /* 0x020fcc00078e0006 */
[----:B------:R-:W5:Y:S01]  /*03c0*/  @!P4 LDG.E.64 R18, desc[UR8][R18.64] ;  /* 0x000000081212c981 */ /* 0x000f62000c1e1b00 */
[----:B0-----:R-:W-:-:S06]  /*03d0*/  @!P6 IMAD.WIDE.U32 R6, R27, 0x8, R4 ;  /* 0x000000081b06e825 */ /* 0x001fcc00078e0004 */
[----:B------:R-:W5:Y:S01]  /*03e0*/  @!P6 LDG.E.64 R6, desc[UR8][R6.64] ;  /* 0x000000080606e981 */ /* 0x000f62000c1e1b00 */
[----:B--2---:R-:W-:Y:S01]  /*03f0*/  @!P2 DADD R2, R2, R10 ;  /* 0x000000000202a229 */ /* 0x004fe2000000000a */
[----:B------:R-:W0:Y:S06]  /*0400*/  @!P5 LDC.64 R10, c[0x0][0x380] ;  /* 0x0000e000ff0adb82 */ /* 0x000e2c0000000a00 */
[----:B------:R3:W-:Y:S01]  /*0410*/  @!P2 STS.64 [R15], R2 ;  /* 0x000000020f00a388 */ /* 0x0007e20000000a00 */
[----:B------:R-:W-:Y:S01]  /*0420*/  ISETP.GE.AND P2, PT, R25, UR7, PT ;  /* 0x0000000719007c0c */ /* 0x000fe2000bf46270 */
[----:B---3--:R-:W-:Y:S01]  /*0430*/  @!P1 DADD R2, R2, R8 ;  /* 0x0000000002029229 */ /* 0x008fe20000000008 */
[----:B------:R-:W2:Y:S06]  /*0440*/  @!P3 LDC.64 R8, c[0x0][0x380] ;  /* 0x0000e000ff08bb82 */ /* 0x000eac0000000a00 */
[----:B------:R4:W-:Y:S01]  /*0450*/  @!P1 STS.64 [R15], R2 ;  /* 0x000000020f009388 */ /* 0x0009e20000000a00 */
[----:B------:R-:W-:-:S04]  /*0460*/  ISETP.GE.AND P1, PT, R23, UR7, PT ;  /* 0x0000000717007c0c */ /* 0x000fc8000bf26270 */
[----:B------:R-:W3:Y:S01]  /*0470*/  @!P2 LDC.64 R4, c[0x0][0x380] ;  /* 0x0000e000ff04ab82 */ /* 0x000ee20000000a00 */
[----:B0-----:R-:W-:-:S06]  /*0480*/  @!P5 IMAD.WIDE.U32 R10, R21, 0x8, R10 ;  /* 0x00000008150ad825 */ /* 0x001fcc00078e000a */
[----:B------:R-:W5:Y:S02]  /*0490*/  @!P5 LDG.E.64 R10, desc[UR8][R10.64] ;  /* 0x000000080a0ad981 */ /* 0x000f64000c1e1b00 */
[----:B------:R-:W0:Y:S01]  /*04a0*/  @!P1 LDC.64 R20, c[0x0][0x380] ;  /* 0x0000e000ff149b82 */ /* 0x000e220000000a00 */
[----:B--2---:R-:W-:-:S06]  /*04b0*/  @!P3 IMAD.WIDE.U32 R12, R13, 0x8, R8 ;  /* 0x000000080d0cb825 */ /* 0x004fcc00078e0008 */
[----:B------:R-:W2:Y:S01]  /*04c0*/  @!P3 LDG.E.64 R12, desc[UR8][R12.64] ;  /* 0x000000080c0cb981 */ /* 0x000ea2000c1e1b00 */
[----:B---3--:R-:W-:-:S06]  /*04d0*/  @!P2 IMAD.WIDE.U32 R8, R25, 0x8, R4 ;  /* 0x000000081908a825 */ /* 0x008fcc00078e0004 */
[----:B------:R-:W3:Y:S01]  /*04e0*/  @!P2 LDG.E.64 R8, desc[UR8][R8.64] ;  /* 0x000000080808a981 */ /* 0x000ee2000c1e1b00 */
[----:B0-----:R-:W-:-:S06]  /*04f0*/  @!P1 IMAD.WIDE.U32 R4, R23, 0x8, R20 ;  /* 0x0000000817049825 */ /* 0x001fcc00078e0014 */
[----:B------:R-:W3:Y:S01]  /*0500*/  @!P1 LDG.E.64 R4, desc[UR8][R4.64] ;  /* 0x0000000804049981 */ /* 0x000ee2000c1e1b00 */
[----:B----4-:R-:W-:Y:S01]  /*0510*/  @!P0 DADD R2, R2, R16 ;  /* 0x0000000002028229 */ /* 0x010fe20000000010 */
[----:B------:R-:W-:-:S06]  /*0520*/  IADD3 R17, PT, PT, R14, 0x1c00, RZ ;  /* 0x00001c000e117810 */ /* 0x000fcc0007ffe0ff */
[----:B------:R5:W-:Y:S01]  /*0530*/  @!P0 STS.64 [R15], R2 ;  /* 0x000000020f008388 */ /* 0x000be20000000a00 */
[----:B------:R-:W-:Y:S01]  /*0540*/  ISETP.GE.AND P0, PT, R17, UR7, PT ;  /* 0x0000000711007c0c */ /* 0x000fe2000bf06270 */
[----:B-----5:R-:W-:Y:S01]  /*0550*/  @!P4 DADD R2, R2, R18 ;  /* 0x000000000202c229 */ /* 0x020fe20000000012 */
[----:B------:R-:W-:-:S06]  /*0560*/  VIADD R19, R14, 0x2000 ;  /* 0x000020000e137836 */ /* 0x000fcc0000000000 */
[----:B------:R0:W-:Y:S01]  /*0570*/  @!P4 STS.64 [R15], R2 ;  /* 0x000000020f00c388 */ /* 0x0001e20000000a00 */
[----:B------:R-:W-:Y:S01]  /*0580*/  ISETP.GE.AND P4, PT, R19, UR7, PT ;  /* 0x0000000713007c0c */ /* 0x000fe2000bf86270 */
[----:B------:R-:W-:Y:S01]  /*0590*/  VIADD R21, R14, 0x2400 ;  /* 0x000024000e157836 */ /* 0x000fe20000000000 */
[----:B0-----:R-:W-:Y:S02]  /*05a0*/  @!P6 DADD R2, R2, R6 ;  /* 0x000000000202e229 */ /* 0x001fe40000000006 */
[----:B------:R-:W0:Y:S05]  /*05b0*/  @!P0 LDC.64 R6, c[0x0][0x380] ;  /* 0x0000e000ff068b82 */ /* 0x000e2a0000000a00 */
[----:B------:R4:W-:Y:S01]  /*05c0*/  @!P6 STS.64 [R15], R2 ;  /* 0x000000020f00e388 */ /* 0x0009e20000000a00 */
[----:B------:R-:W-:-:S02]  /*05d0*/  ISETP.GE.AND P6, PT, R21, UR7, PT ;  /* 0x0000000715007c0c */ /* 0x000fc4000bfc6270 */
[C---:B------:R-:W-:Y:S01]  /*05e0*/  IADD3 R23, PT, PT, R14.reuse, 0x2800, RZ ;  /* 0x000028000e177810 */ /* 0x040fe20007ffe0ff */
[C---:B------:R-:W-:Y:S02]  /*05f0*/  VIADD R16, R14.reuse, 0x2c00 ;  /* 0x00002c000e107836 */ /* 0x040fe40000000000 */
[C---:B------:R-:W-:Y:S02]  /*0600*/  VIADD R18, R14.reuse, 0x3000 ;  /* 0x000030000e127836 */ /* 0x040fe40000000000 */
[----:B0-----:R-:W-:Y:S01]  /*0610*/  @!P0 IMAD.WIDE.U32 R24, R17, 0x8, R6 ;  /* 0x0000000811188825 */ /* 0x001fe200078e0006 */
[----:B------:R-:W-:Y:S01]  /*0620*/  IADD3 R17, PT, PT, R14, 0x3400, RZ ;  /* 0x000034000e117810 */ /* 0x000fe20007ffe0ff */
[----:B----4-:R-:W-:Y:S01]  /*0630*/  @!P5 DADD R2, R2, R10 ;  /* 0x000000000202d229 */ /* 0x010fe2000000000a */
[----:B------:R-:W0:Y:S06]  /*0640*/  @!P4 LDC.64 R10, c[0x0][0x380] ;  /* 0x0000e000ff0acb82 */ /* 0x000e2c0000000a00 */
[----:B------:R2:W-:Y:S01]  /*0650*/  @!P5 STS.64 [R15], R2 ;  /* 0x000000020f00d388 */ /* 0x0005e20000000a00 */
[----:B------:R-:W-:Y:S01]  /*0660*/  ISETP.GE.AND P5, PT, R23, UR7, PT ;  /* 0x0000000717007c0c */ /* 0x000fe2000bfa6270 */
[----:B--2---:R-:W-:Y:S01]  /*0670*/  @!P3 DADD R2, R2, R12 ;  /* 0x000000000202b229 */ /* 0x004fe2000000000c */
[----:B------:R-:W2:Y:S06]  /*0680*/  @!P6 LDC.64 R12, c[0x0][0x380] ;  /* 0x0000e000ff0ceb82 */ /* 0x000eac0000000a00 */
[----:B------:R3:W-:Y:S01]  /*0690*/  @!P3 STS.64 [R15], R2 ;  /* 0x000000020f00b388 */ /* 0x0007e20000000a00 */
[----:B------:R-:W-:Y:S01]  /*06a0*/  ISETP.GE.AND P3, PT, R16, UR7, PT ;  /* 0x0000000710007c0c */ /* 0x000fe2000bf66270 */
[----:B---3--:R-:W-:-:S03]  /*06b0*/  @!P2 DADD R2, R2, R8 ;  /* 0x000000000202a229 */ /* 0x008fc60000000008 */
[----:B------:R-:W3:Y:S04]  /*06c0*/  @!P5 LDC.64 R8, c[0x0][0x380] ;  /* 0x0000e000ff08db82 */ /* 0x000ee80000000a00 */
[----:B------:R4:W-:Y:S01]  /*06d0*/  @!P2 STS.64 [R15], R2 ;  /* 0x000000020f00a388 */ /* 0x0009e20000000a00 */
[----:B------:R-:W-:Y:S01]  /*06e0*/  ISETP.GE.AND P2, PT, R18, UR7, PT ;  /* 0x0000000712007c0c */ /* 0x000fe2000bf46270 */
[----:B0-----:R-:W-:-:S03]  /*06f0*/  @!P4 IMAD.WIDE.U32 R10, R19, 0x8, R10 ;  /* 0x00000008130ac825 */ /* 0x001fc600078e000a */
[----:B------:R-:W0:Y:S01]  /*0700*/  @!P3 LDC.64 R6, c[0x0][0x380] ;  /* 0x0000e000ff06bb82 */ /* 0x000e220000000a00 */
[----:B--2---:R-:W-:Y:S02]  /*0710*/  @!P6 IMAD.WIDE.U32 R20, R21, 0x8, R12 ;  /* 0x000000081514e825 */ /* 0x004fe400078e000c */
[----:B------:R-:W2:Y:S01]  /*0720*/  @!P4 LDG.E.64 R10, desc[UR8][R10.64] ;  /* 0x000000080a0ac981 */ /* 0x000ea2000c1e1b00 */
[----:B----4-:R-:W-:-:S03]  /*0730*/  @!P1 DADD R2, R2, R4 ;  /* 0x0000000002029229 */ /* 0x010fc60000000004 */
[----:B------:R-:W4:Y:S02]  /*0740*/  @!P6 LDG.E.64 R20, desc[UR8][R20.64] ;  /* 0x000000081414e981 */ /* 0x000f24000c1e1b00 */
[----:B------:R-:W5:Y:S02]  /*0750*/  @!P2 LDC.64 R12, c[0x0][0x380] ;  /* 0x0000e000ff0cab82 */ /* 0x000f640000000a00 */
[----:B------:R-:W2:Y:S04]  /*0760*/  @!P0 LDG.E.64 R4, desc[UR8][R24.64] ;  /* 0x0000000818048981 */ /* 0x000ea8000c1e1b00 */
[----:B------:R2:W-:Y:S01]  /*0770*/  @!P1 STS.64 [R15], R2 ;  /* 0x000000020f009388 */ /* 0x0005e20000000a00 */
[----:B------:R-:W-:Y:S01]  /*0780*/  ISETP.GE.AND P1, PT, R17, UR7, PT ;  /* 0x0000000711007c0c */ /* 0x000fe2000bf26270 */
[----:B---3--:R-:W-:-:S04]  /*0790*/  @!P5 IMAD.WIDE.U32 R22, R23, 0x8, R8 ;  /* 0x000000081716d825 */ /* 0x008fc800078e0008 */
[----:B0-----:R-:W-:Y:S02]  /*07a0*/  @!P3 IMAD.WIDE.U32 R6, R16, 0x8, R6 ;  /* 0x000000081006b825 */ /* 0x001fe400078e0006 */
[----:B------:R-:W3:Y:S04]  /*07b0*/  @!P5 LDG.E.64 R22, desc[UR8][R22.64] ;  /* 0x000000081616d981 */ /* 0x000ee8000c1e1b00 */
[----:B------:R-:W3:Y:S02]  /*07c0*/  @!P3 LDG.E.64 R6, desc[UR8][R6.64] ;  /* 0x000000080606b981 */ /* 0x000ee4000c1e1b00 */
[----:B------:R-:W0:Y:S01]  /*07d0*/  @!P1 LDC.64 R8, c[0x0][0x380] ;  /* 0x0000e000ff089b82 */ /* 0x000e220000000a00 */
[----:B-----5:R-:W-:-:S06]  /*07e0*/  @!P2 IMAD.WIDE.U32 R12, R18, 0x8, R12 ;  /* 0x00000008120ca825 */ /* 0x020fcc00078e000c */
[----:B------:R-:W5:Y:S01]  /*07f0*/  @!P2 LDG.E.64 R12, desc[UR8][R12.64] ;  /* 0x000000080c0ca981 */ /* 0x000f62000c1e1b00 */
[----:B0-----:R-:W-:-:S06]  /*0800*/  @!P1 IMAD.WIDE.U32 R8, R17, 0x8, R8 ;  /* 0x0000000811089825 */ /* 0x001fcc00078e0008 */
[----:B------:R-:W5:Y:S01]  /*0810*/  @!P1 LDG.E.64 R8, desc[UR8][R8.64] ;  /* 0x0000000808089981 */ /* 0x000f62000c1e1b00 */
[----:B------:R-:W-:-:S04]  /*0820*/  UIADD3 UR5, UPT, UPT, UR5, 0x10, URZ ;  /* 0x0000001005057890 */ /* 0x000fc8000fffe0ff */
[----:B------:R-:W-:Y:S01]  /*0830*/  UISETP.GE.AND UP1, UPT, UR5, -0xc, UPT ;  /* 0xfffffff40500788c */ /* 0x000fe2000bf26270 */
[----:B------:R-:W-:Y:S01]  /*0840*/  VIADD R14, R14, 0x4000 ;  /* 0x000040000e0e7836 */ /* 0x000fe20000000000 */
[----:B--2---:R-:W-:-:S07]  /*0850*/  @!P0 DADD R2, R2, R4 ;  /* 0x0000000002028229 */ /* 0x004fce0000000004 */
[----:B------:R0:W-:Y:S02]  /*0860*/  @!P0 STS.64 [R15], R2 ;  /* 0x000000020f008388 */ /* 0x0001e40000000a00 */
[----:B0-----:R-:W-:-:S07]  /*0870*/  @!P4 DADD R2, R2, R10 ;  /* 0x000000000202c229 */ /* 0x001fce000000000a */
[----:B------:R4:W-:Y:S02]  /*0880*/  @!P4 STS.64 [R15], R2 ;  /* 0x000000020f00c388 */ /* 0x0009e40000000a00 */
[----:B----4-:R-:W-:-:S07]  /*0890*/  @!P6 DADD R2, R2, R20 ;  /* 0x000000000202e229 */ /* 0x010fce0000000014 */
[----:B------:R3:W-:Y:S02]  /*08a0*/  @!P6 STS.64 [R15], R2 ;  /* 0x000000020f00e388 */ /* 0x0007e40000000a00 */
[----:B---3--:R-:W-:-:S07]  /*08b0*/  @!P5 DADD R2, R2, R22 ;  /* 0x000000000202d229 */ /* 0x008fce0000000016 */
[----:B------:R0:W-:Y:S02]  /*08c0*/  @!P5 STS.64 [R15], R2 ;  /* 0x000000020f00d388 */ /* 0x0001e40000000a00 */
[----:B0-----:R-:W-:-:S07]  /*08d0*/  @!P3 DADD R2, R2, R6 ;  /* 0x000000000202b229 */ /* 0x001fce0000000006 */
[----:B------:R5:W-:Y:S02]  /*08e0*/  @!P3 STS.64 [R15], R2 ;  /* 0x000000020f00b388 */ /* 0x000be40000000a00 */
[----:B-----5:R-:W-:-:S07]  /*08f0*/  @!P2 DADD R2, R2, R12 ;  /* 0x000000000202a229 */ /* 0x020fce000000000c */
[----:B------:R0:W-:Y:S02]  /*0900*/  @!P2 STS.64 [R15], R2 ;  /* 0x000000020f00a388 */ /* 0x0001e40000000a00 */
[----:B0-----:R-:W-:-:S07]  /*0910*/  @!P1 DADD R2, R2, R8 ;  /* 0x0000000002029229 */ /* 0x001fce0000000008 */
[----:B------:R3:W-:Y:S01]  /*0920*/  @!P1 STS.64 [R15], R2 ;  /* 0x000000020f009388 */ /* 0x0007e20000000a00 */
[----:B------:R-:W-:Y:S05]  /*0930*/  BRA.U !UP1, `(.L_x_4) ;  /* 0xfffffff909347547 */ /* 0x000fea000b83ffff */
.L_x_3:
[----:B------:R-:W-:-:S04]  /*0940*/  UIADD3 UR10, UPT, UPT, -UR5, URZ, URZ ;  /* 0x000000ff050a7290 */ /* 0x000fc8000fffe1ff */
[----:B------:R-:W-:-:S09]  /*0950*/  UISETP.GT.AND UP1, UPT, UR10, 0x4, UPT ;  /* 0x000000040a00788c */ /* 0x000fd2000bf24270 */
[----:B------:R-:W-:Y:S05]  /*0960*/  BRA.U !UP1, `(.L_x_5) ;  /* 0x0000000109ec7547 */ /* 0x000fea000b800000 */
[----:B------:R-:W-:-:S05]  /*0970*/  VIADD R7, R14, 0xfffff800 ;  /* 0xfffff8000e077836 */ /* 0x000fca0000000000 */
[----:B------:R-:W-:-:S13]  /*0980*/  ISETP.GE.AND P6, PT, R7, UR7, PT ;  /* 0x0000000707007c0c */ /* 0x000fda000bfc6270 */
[----:B------:R-:W2:Y:S02]  /*0990*/  @!P6 LDC.64 R4, c[0x0][0x380] ;  /* 0x0000e000ff04eb82 */ /* 0x000ea40000000a00 */
[----:B--2---:R-:W-:-:S06]  /*09a0*/  @!P6 IMAD.WIDE.U32 R4, R7, 0x8, R4 ;  /* 0x000000080704e825 */ /* 0x004fcc00078e0004 */
[----:B------:R-:W3:Y:S01]  /*09b0*/  @!P6 LDG.E.64 R4, desc[UR8][R4.64] ;  /* 0x000000080404e981 */ /* 0x000ee2000c1e1b00 */
[C---:B------:R-:W-:Y:S01]  /*09c0*/  IADD3 R11, PT, PT, R14.reuse, -0x400, RZ ;  /* 0xfffffc000e0b7810 */ /* 0x040fe20007ffe0ff */
[C---:B------:R-:W-:Y:S01]  /*09d0*/  VIADD R17, R14.reuse, 0x400 ;  /* 0x000004000e117836 */ /* 0x040fe20000000000 */
[C---:B------:R-:W-:Y:S01]  /*09e0*/  ISETP.GE.AND P4, PT, R14.reuse, UR7, PT ;  /* 0x000000070e007c0c */ /* 0x040fe2000bf86270 */
[C---:B------:R-:W-:Y:S01]  /*09f0*/  VIADD R23, R14.reuse, 0x800 ;  /* 0x000008000e177836 */ /* 0x040fe20000000000 */
[----:B------:R-:W-:Y:S02]  /*0a00*/  ISETP.GE.AND P5, PT, R11, UR7, PT ;  /* 0x000000070b007c0c */ /* 0x000fe4000bfa6270 */
[----:B------:R-:W-:Y:S02]  /*0a10*/  ISETP.GE.AND P3, PT, R17, UR7, PT ;  /* 0x0000000711007c0c */ /* 0x000fe4000bf66270 */
[----:B------:R-:W-:Y:S02]  /*0a20*/  IADD3 R19, PT, PT, R14, 0x1000, RZ ;  /* 0x000010000e137810 */ /* 0x000fe40007ffe0ff */
[----:B------:R-:W-:-:S02]  /*0a30*/  ISETP.GE.AND P2, PT, R23, UR7, PT ;  /* 0x0000000717007c0c */ /* 0x000fc4000bf46270 */
[C---:B------:R-:W-:Y:S01]  /*0a40*/  ISETP.GE.AND P0, PT, R19.reuse, UR7, PT ;  /* 0x0000000713007c0c */ /* 0x040fe2000bf06270 */
[----:B------:R-:W-:Y:S02]  /*0a50*/  VIADD R21, R19, 0xfffffc00 ;  /* 0xfffffc0013157836 */ /* 0x000fe40000000000 */
[----:B------:R-:W2:Y:S03]  /*0a60*/  @!P4 LDC.64 R8, c[0x0][0x380] ;  /* 0x0000e000ff08cb82 */ /* 0x000ea60000000a00 */
[----:B------:R-:W-:-:S05]  /*0a70*/  ISETP.GE.AND P1, PT, R21, UR7, PT ;  /* 0x0000000715007c0c */ /* 0x000fca000bf26270 */
[----:B------:R-:W4:Y:S08]  /*0a80*/  @!P5 LDC.64 R24, c[0x0][0x380] ;  /* 0x0000e000ff18db82 */ /* 0x000f300000000a00 */
[----:B------:R-:W5:Y:S08]  /*0a90*/  @!P3 LDC.64 R12, c[0x0][0x380] ;  /* 0x0000e000ff0cbb82 */ /* 0x000f700000000a00 */
[----:B------:R-:W0:Y:S01]  /*0aa0*/  @!P2 LDC.64 R6, c[0x0][0x380] ;  /* 0x0000e000ff06ab82 */ /* 0x000e220000000a00 */
[----:B----4-:R-:W-:-:S04]  /*0ab0*/  @!P5 IMAD.WIDE.U32 R24, R11, 0x8, R24 ;  /* 0x000000080b18d825 */ /* 0x010fc800078e0018 */
[----:B--2---:R-:W-:Y:S01]  /*0ac0*/  @!P4 IMAD.WIDE.U32 R10, R14, 0x8, R8 ;  /* 0x000000080e0ac825 */ /* 0x004fe200078e0008 */
[----:B------:R-:W-:Y:S02]  /*0ad0*/  IADD3 R14, PT, PT, R19, 0x400, RZ ;  /* 0x00000400130e7810 */ /* 0x000fe40007ffe0ff */
[----:B------:R-:W2:Y:S01]  /*0ae0*/  @!P1 LDC.64 R8, c[0x0][0x380] ;  /* 0x0000e000ff089b82 */ /* 0x000ea20000000a00 */
[----:B-----5:R-:W-:Y:S02]  /*0af0*/  @!P3 IMAD.WIDE.U32 R16, R17, 0x8, R12 ;  /* 0x000000081110b825 */ /* 0x020fe400078e000c */
[----:B------:R-:W4:Y:S05]  /*0b00*/  @!P4 LDG.E.64 R10, desc[UR8][R10.64] ;  /* 0x000000080a0ac981 */ /* 0x000f2a000c1e1b00 */
[----:B------:R-:W5:Y:S01]  /*0b10*/  @!P0 LDC.64 R12, c[0x0][0x380] ;  /* 0x0000e000ff0c8b82 */ /* 0x000f620000000a00 */
[----:B------:R-:W4:Y:S01]  /*0b20*/  @!P3 LDG.E.64 R16, desc[UR8][R16.64] ;  /* 0x000000081010b981 */ /* 0x000f22000c1e1b00 */
[----:B0-----:R-:W-:-:S06]  /*0b30*/  @!P2 IMAD.WIDE.U32 R22, R23, 0x8, R6 ;  /* 0x000000081716a825 */ /* 0x001fcc00078e0006 */
[----:B------:R-:W4:Y:S01]  /*0b40*/  @!P2 LDG.E.64 R22, desc[UR8][R22.64] ;  /* 0x000000081616a981 */ /* 0x000f22000c1e1b00 */
[----:B--2---:R-:W-:-:S06]  /*0b50*/  @!P1 IMAD.WIDE.U32 R8, R21, 0x8, R8 ;  /* 0x0000000815089825 */ /* 0x004fcc00078e0008 */
[----:B------:R-:W2:Y:S01]  /*0b60*/  @!P1 LDG.E.64 R8, desc[UR8][R8.64] ;  /* 0x0000000808089981 */ /* 0x000ea2000c1e1b00 */
[----:B-----5:R-:W-:-:S06]  /*0b70*/  @!P0 IMAD.WIDE.U32 R12, R19, 0x8, R12 ;  /* 0x00000008130c8825 */ /* 0x020fcc00078e000c */
[----:B------:R-:W5:Y:S01]  /*0b80*/  @!P0 LDG.E.64 R12, desc[UR8][R12.64] ;  /* 0x000000080c0c8981 */ /* 0x000f62000c1e1b00 */
[----:B---3--:R-:W-:-:S03]  /*0b90*/  @!P6 DADD R2, R2, R4 ;  /* 0x000000000202e229 */ /* 0x008fc60000000004 */
[----:B------:R-:W3:Y:S04]  /*0ba0*/  @!P5 LDG.E.64 R4, desc[UR8][R24.64] ;  /* 0x000000081804d981 */ /* 0x000ee8000c1e1b00 */
[----:B------:R3:W-:Y:S01]  /*0bb0*/  @!P6 STS.64 [R15], R2 ;  /* 0x000000020f00e388 */ /* 0x0007e20000000a00 */
[----:B------:R-:W-:-:S13]  /*0bc0*/  ISETP.GE.AND P6, PT, R14, UR7, PT ;  /* 0x000000070e007c0c */ /* 0x000fda000bfc6270 */
[----:B------:R-:W0:Y:S02]  /*0bd0*/  @!P6 LDC.64 R6, c[0x0][0x380] ;  /* 0x0000e000ff06eb82 */ /* 0x000e240000000a00 */
[----:B0-----:R-:W-:-:S06]  /*0be0*/  @!P6 IMAD.WIDE.U32 R6, R14, 0x8, R6 ;  /* 0x000000080e06e825 */ /* 0x001fcc00078e0006 */
[----:B------:R-:W5:Y:S01]  /*0bf0*/  @!P6 LDG.E.64 R6, desc[UR8][R6.64] ;  /* 0x000000080606e981 */ /* 0x000f62000c1e1b00 */
[----:B------:R-:W-:Y:S01]  /*0c00*/  UIADD3 UR5, UPT, UPT, UR5, 0x4, URZ ;  /* 0x0000000405057890 */ /* 0x000fe2000fffe0ff */
[----:B------:R-:W-:Y:S01]  /*0c10*/  VIADD R14, R19, 0x1000 ;  /* 0x00001000130e7836 */ /* 0x000fe20000000000 */
[----:B------:R-:W-:Y:S02]  /*0c20*/  UPLOP3.LUT UP0, UPT, UPT, UPT, UPT, 0x40, 0x4 ;  /* 0x000000000004789c */ /* 0x000fe40003f0e870 */
[----:B------:R-:W-:Y:S01]  /*0c30*/  UIADD3 UR5, UPT, UPT, UR5, 0x4, URZ ;  /* 0x0000000405057890 */ /* 0x000fe2000fffe0ff */
[----:B---3--:R-:W-:-:S07]  /*0c40*/  @!P5 DADD R2, R2, R4 ;  /* 0x000000000202d229 */ /* 0x008fce0000000004 */
[----:B------:R4:W-:Y:S02]  /*0c50*/  @!P5 STS.64 [R15], R2 ;  /* 0x000000020f00d388 */ /* 0x0009e40000000a00 */
[----:B----4-:R-:W-:-:S07]  /*0c60*/  @!P4 DADD R2, R2, R10 ;  /* 0x000000000202c229 */ /* 0x010fce000000000a */
[----:B------:R0:W-:Y:S02]  /*0c70*/  @!P4 STS.64 [R15], R2 ;  /* 0x000000020f00c388 */ /* 0x0001e40000000a00 */
[----:B0-----:R-:W-:-:S07]  /*0c80*/  @!P3 DADD R2, R2, R16 ;  /* 0x000000000202b229 */ /* 0x001fce0000000010 */
[----:B------:R0:W-:Y:S02]  /*0c90*/  @!P3 STS.64 [R15], R2 ;  /* 0x000000020f00b388 */ /* 0x0001e40000000a00 */
[----:B0-----:R-:W-:-:S07]  /*0ca0*/  @!P2 DADD R2, R2, R22 ;  /* 0x000000000202a229 */ /* 0x001fce0000000016 */
[----:B------:R2:W-:Y:S02]  /*0cb0*/  @!P2 STS.64 [R15], R2 ;  /* 0x000000020f00a388 */ /* 0x0005e40000000a00 */
[----:B--2---:R-:W-:-:S07]  /*0cc0*/  @!P1 DADD R2, R2, R8 ;  /* 0x0000000002029229 */ /* 0x004fce0000000008 */
[----:B------:R5:W-:Y:S02]  /*0cd0*/  @!P1 STS.64 [R15], R2 ;  /* 0x000000020f009388 */ /* 0x000be40000000a00 */
[----:B-----5:R-:W-:-:S07]  /*0ce0*/  @!P0 DADD R2, R2, R12 ;  /* 0x0000000002028229 */ /* 0x020fce000000000c */
[----:B------:R0:W-:Y:S02]  /*0cf0*/  @!P0 STS.64 [R15], R2 ;  /* 0x000000020f008388 */ /* 0x0001e40000000a00 */
[----:B0-----:R-:W-:-:S07]  /*0d00*/  @!P6 DADD R2, R2, R6 ;  /* 0x000000000202e229 */ /* 0x001fce0000000006 */
[----:B------:R2:W-:Y:S04]  /*0d10*/  @!P6 STS.64 [R15], R2 ;  /* 0x000000020f00e388 */ /* 0x0005e80000000a00 */
.L_x_5:
[----:B------:R-:W-:-:S09]  /*0d20*/  UISETP.NE.OR UP0, UPT, UR5, URZ, UP0 ;  /* 0x000000ff0500728c */ /* 0x000fd20008705670 */
[----:B------:R-:W-:Y:S05]  /*0d30*/  BRA.U !UP0, `(.L_x_1) ;  /* 0x00000001087c7547 */ /* 0x000fea000b800000 */
.L_x_2:
[C---:B------:R-:W-:Y:S01]  /*0d40*/  IADD3 R9, PT, PT, R14.reuse, -0x800, RZ ;  /* 0xfffff8000e097810 */ /* 0x040fe20007ffe0ff */
[C---:B------:R-:W-:Y:S01]  /*0d50*/  VIADD R13, R14.reuse, 0xfffffc00 ;  /* 0xfffffc000e0d7836 */ /* 0x040fe20000000000 */
[C---:B-1----:R-:W-:Y:S02]  /*0d60*/  ISETP.GE.AND P2, PT, R14.reuse, UR11, PT ;  /* 0x0000000b0e007c0c */ /* 0x042fe4000bf46270 */
[----:B------:R-:W-:Y:S02]  /*0d70*/  ISETP.GE.AND P0, PT, R9, UR11, PT ;  /* 0x0000000b09007c0c */ /* 0x000fe4000bf06270 */
[----:B------:R-:W-:Y:S02]  /*0d80*/  ISETP.GE.AND P1, PT, R13, UR11, PT ;  /* 0x0000000b0d007c0c */ /* 0x000fe4000bf26270 */
[----:B------:R-:W-:-:S04]  /*0d90*/  IADD3 R17, PT, PT, R14, 0x400, RZ ;  /* 0x000004000e117810 */ /* 0x000fc80007ffe0ff */
[----:B------:R-:W-:-:S03]  /*0da0*/  ISETP.GE.AND P3, PT, R17, UR11, PT ;  /* 0x0000000b11007c0c */ /* 0x000fc6000bf66270 */
[----:B------:R-:W1:Y:S08]  /*0db0*/  @!P2 LDC.64 R6, c[0x0][0x380] ;  /* 0x0000e000ff06ab82 */ /* 0x000e700000000a00 */
[----:B----4-:R-:W4:Y:S08]  /*0dc0*/  @!P0 LDC.64 R4, c[0x0][0x380] ;  /* 0x0000e000ff048b82 */ /* 0x010f300000000a00 */
[----:B------:R-:W5:Y:S01]  /*0dd0*/  @!P1 LDC.64 R10, c[0x0][0x380] ;  /* 0x0000e000ff0a9b82 */ /* 0x000f620000000a00 */
[----:B----4-:R-:W-:-:S07]  /*0de0*/  @!P0 IMAD.WIDE.U32 R4, R9, 0x8, R4 ;  /* 0x0000000809048825 */ /* 0x010fce00078e0004 */
[----:B------:R-:W4:Y:S01]  /*0df0*/  @!P3 LDC.64 R8, c[0x0][0x380] ;  /* 0x0000e000ff08bb82 */ /* 0x000f220000000a00 */
[----:B------:R-:W2:Y:S01]  /*0e00*/  @!P0 LDG.E.64 R4, desc[UR8][R4.64] ;  /* 0x0000000804048981 */ /* 0x000ea2000c1e1b00 */
[----:B-----5:R-:W-:-:S04]  /*0e10*/  @!P1 IMAD.WIDE.U32 R10, R13, 0x8, R10 ;  /* 0x000000080d0a9825 */ /* 0x020fc800078e000a */
[----:B-1----:R-:W-:Y:S02]  /*0e20*/  @!P2 IMAD.WIDE.U32 R6, R14, 0x8, R6 ;  /* 0x000000080e06a825 */ /* 0x002fe400078e0006 */
[----:B------:R-:W5:Y:S04]  /*0e30*/  @!P1 LDG.E.64 R10, desc[UR8][R10.64] ;  /* 0x000000080a0a9981 */ /* 0x000f68000c1e1b00 */
[----:B------:R-:W5:Y:S01]  /*0e40*/  @!P2 LDG.E.64 R6, desc[UR8][R6.64] ;  /* 0x000000080606a981 */ /* 0x000f62000c1e1b00 */
[----:B----4-:R-:W-:-:S06]  /*0e50*/  @!P3 IMAD.WIDE.U32 R8, R17, 0x8, R8 ;  /* 0x000000081108b825 */ /* 0x010fcc00078e0008 */
[----:B------:R-:W4:Y:S01]  /*0e60*/  @!P3 LDG.E.64 R8, desc[UR8][R8.64] ;  /* 0x000000080808b981 */ /* 0x000f22000c1e1b00 */
[----:B------:R-:W-:Y:S01]  /*0e70*/  UIADD3 UR5, UPT, UPT, UR5, 0x4, URZ ;  /* 0x0000000405057890 */ /* 0x000fe2000fffe0ff */
[----:B------:R-:W-:-:S03]  /*0e80*/  VIADD R14, R14, 0x1000 ;  /* 0x000010000e0e7836 */ /* 0x000fc60000000000 */
[----:B------:R-:W-:Y:S01]  /*0e90*/  UISETP.NE.AND UP0, UPT, UR5, URZ, UPT ;  /* 0x000000ff0500728c */ /* 0x000fe2000bf05270 */
[----:B--23--:R-:W-:-:S07]  /*0ea0*/  @!P0 DADD R2, R2, R4 ;  /* 0x0000000002028229 */ /* 0x00cfce0000000004 */
[----:B------:R5:W-:Y:S02]  /*0eb0*/  @!P0 STS.64 [R15], R2 ;  /* 0x000000020f008388 */ /* 0x000be40000000a00 */
[----:B-----5:R-:W-:-:S07]  /*0ec0*/  @!P1 DADD R2, R2, R10 ;  /* 0x0000000002029229 */ /* 0x020fce000000000a */
[----:B------:R1:W-:Y:S02]  /*0ed0*/  @!P1 STS.64 [R15], R2 ;  /* 0x000000020f009388 */ /* 0x0003e40000000a00 */
[----:B-1----:R-:W-:-:S07]  /*0ee0*/  @!P2 DADD R2, R2, R6 ;  /* 0x000000000202a229 */ /* 0x002fce0000000006 */
[----:B------:R4:W-:Y:S02]  /*0ef0*/  @!P2 STS.64 [R15], R2 ;  /* 0x000000020f00a388 */ /* 0x0009e40000000a00 */
[----:B----4-:R-:W-:-:S07]  /*0f00*/  @!P3 DADD R2, R2, R8 ;  /* 0x000000000202b229 */ /* 0x010fce0000000008 */
[----:B------:R4:W-:Y:S01]  /*0f10*/  @!P3 STS.64 [R15], R2 ;  /* 0x000000020f00b388 */ /* 0x0009e20000000a00 */
[----:B------:R-:W-:Y:S05]  /*0f20*/  BRA.U UP0, `(.L_x_2) ;  /* 0xfffffffd00847547 */ /* 0x000fea000b83ffff */
.L_x_1:
[----:B------:R-:W-:-:S09]  /*0f30*/  UISETP.NE.AND UP0, UPT, UR6, URZ, UPT ;  /* 0x000000ff0600728c */ /* 0x000fd2000bf05270 */
[----:B------:R-:W-:Y:S05]  /*0f40*/  BRA.U !UP0, `(.L_x_0) ;  /* 0x0000000108507547 */ /* 0x000fea000b800000 */
[----:B------:R-:W5:Y:S01]  /*0f50*/  LDC.64 R4, c[0x0][0x380] ;  /* 0x0000e000ff047b82 */ /* 0x000f620000000a00 */
[----:B------:R-:W-:Y:S01]  /*0f60*/  USHF.L.U32 UR4, UR4, 0xa, URZ ;  /* 0x0000000a04047899 */ /* 0x000fe200080006ff */
[----:B------:R-:W0:Y:S05]  /*0f70*/  LDCU UR5, c[0x0][0x390] ;  /* 0x00007200ff0577ac */ /* 0x000e2a0008000800 */
[----:B------:R-:W-:Y:S01]  /*0f80*/  LOP3.LUT R7, R0, UR4, RZ, 0xfc, !PT ;  /* 0x0000000400077c12 */ /* 0x000fe2000f8efcff */
[----:B------:R-:W-:-:S04]  /*0f90*/  UIADD3 UR6, UPT, UPT, -UR6, URZ, URZ ;  /* 0x000000ff06067290 */ /* 0x000fc8000fffe1ff */
[----:B-----5:R-:W-:-:S04]  /*0fa0*/  IMAD.WIDE.U32 R4, R7, 0x8, R4 ;  /* 0x0000000807047825 */ /* 0x020fc800078e0004 */
[----:B------:R-:W-:Y:S01]  /*0fb0*/  IMAD.MOV.U32 R9, RZ, RZ, R5 ;  /* 0x000000ffff097224 */ /* 0x000fe200078e0005 */
[----:B0-----:R-:W-:-:S07]  /*0fc0*/  MOV R6, R4 ;  /* 0x0000000400067202 */ /* 0x001fce0000000f00 */
.L_x_6:
[----:B------:R-:W-:-:S13]  /*0fd0*/  ISETP.GE.AND P0, PT, R7, UR5, PT ;  /* 0x0000000507007c0c */ /* 0x000fda000bf06270 */
[----:B------:R-:W-:Y:S01]  /*0fe0*/  @!P0 MOV R4, R6 ;  /* 0x0000000600048202 */ /* 0x000fe20000000f00 */
[----:B------:R-:W-:-:S06]  /*0ff0*/  @!P0 IMAD.MOV.U32 R5, RZ, RZ, R9 ;  /* 0x000000ffff058224 */ /* 0x000fcc00078e0009 */
[----:B------:R-:W2:Y:S01]  /*1000*/  @!P0 LDG.E.64 R4, desc[UR8][R4.64] ;  /* 0x0000000804048981 */ /* 0x000ea2000c1e1b00 */
[----:B------:R-:W-:Y:S01]  /*1010*/  UIADD3 UR6, UPT, UPT, UR6, 0x1, URZ ;  /* 0x0000000106067890 */ /* 0x000fe2000fffe0ff */
[----:B------:R-:W-:-:S03]  /*1020*/  IADD3 R7, PT, PT, R7, 0x400, RZ ;  /* 0x0000040007077810 */ /* 0x000fc60007ffe0ff */
[----:B------:R-:W-:Y:S01]  /*1030*/  UISETP.NE.AND UP0, UPT, UR6, URZ, UPT ;  /* 0x000000ff0600728c */ /* 0x000fe2000bf05270 */
[----:B0-234-:R-:W-:-:S07]  /*1040*/  @!P0 DADD R2, R2, R4 ;  /* 0x0000000002028229 */ /* 0x01dfce0000000004 */
[----:B------:R0:W-:Y:S01]  /*1050*/  @!P0 STS.64 [R15], R2 ;  /* 0x000000020f008388 */ /* 0x0001e20000000a00 */
[----:B------:R-:W-:-:S05]  /*1060*/  IADD3 R6, P0, PT, R6, 0x2000, RZ ;  /* 0x0000200006067810 */ /* 0x000fca0007f1e0ff */
[----:B------:R-:W-:Y:S01]  /*1070*/  IMAD.X R9, RZ, RZ, R9, P0 ;  /* 0x000000ffff097224 */ /* 0x000fe200000e0609 */
[----:B------:R-:W-:Y:S07]  /*1080*/  BRA.U UP0, `(.L_x_6) ;  /* 0xfffffffd00d07547 */ /* 0x000fee000b83ffff */
.L_x_0:
[----:B------:R-:W5:Y:S01]  /*1090*/  LDCU UR4, c[0x0][0x360] ;  /* 0x00006c00ff0477ac */ /* 0x000f620008000800 */
[----:B------:R-:W-:Y:S01]  /*10a0*/  BAR.SYNC.DEFER_BLOCKING 0x0 ;  /* 0x0000000000007b1d */ /* 0x000fe20000010000 */
[----:B------:R-:W-:Y:S01]  /*10b0*/  ISETP.NE.AND P1, PT, R0, RZ, PT ;  /* 0x000000ff0000720c */ /* 0x000fe20003f25270 */
[----:B-----5:R-:W-:-:S09]  /*10c0*/  UISETP.GE.U32.AND UP0, UPT, UR4, 0x2, UPT ;  /* 0x000000020400788c */ /* 0x020fd2000bf06070 */
[----:B------:R-:W-:Y:S05]  /*10d0*/  BRA.U !UP0, `(.L_x_7) ;  /* 0x0000000108307547 */ /* 0x000fea000b800000 */
[----:B------:R-:W-:-:S07]  /*10e0*/  MOV R6, UR4 ;  /* 0x0000000400067c02 */ /* 0x000fce0008000f00 */
.L_x_8:
[----:B------:R-:W-:-:S04]  /*10f0*/  SHF.R.U32.HI R8, RZ, 0x1, R6 ;  /* 0x00000001ff087819 */ /* 0x000fc80000011606 */
[----:B------:R-:W-:-:S13]  /*1100*/  ISETP.GE.U32.AND P0, PT, R0, R8, PT ;  /* 0x000000080000720c */ /* 0x000fda0003f06070 */
[----:B------:R-:W-:Y:S01]  /*1110*/  @!P0 IMAD R7, R8, 0x8, R15 ;  /* 0x0000000808078824 */ /* 0x000fe200078e020f */
[----:B------:R-:W-:Y:S04]  /*1120*/  @!P0 LDS.64 R4, [R15] ;  /* 0x000000000f048984 */ /* 0x000fe80000000a00 */
[----:B0-234-:R-:W0:Y:S02]  /*1130*/  @!P0 LDS.64 R2, [R7] ;  /* 0x0000000007028984 */ /* 0x01de240000000a00 */
[----:B0-----:R-:W-:-:S07]  /*1140*/  @!P0 DADD R2, R2, R4 ;  /* 0x0000000002028229 */ /* 0x001fce0000000004 */
[----:B------:R0:W-:Y:S01]  /*1150*/  @!P0 STS.64 [R15], R2 ;  /* 0x000000020f008388 */ /* 0x0001e20000000a00 */
[----:B------:R-:W-:Y:S01]  /*1160*/  BAR.SYNC.DEFER_BLOCKING 0x0 ;  /* 0x0000000000007b1d */ /* 0x000fe20000010000 */
[----:B------:R-:W-:Y:S02]  /*1170*/  ISETP.GT.U32.AND P0, PT, R6, 0x3, PT ;  /* 0x000000030600780c */ /* 0x000fe40003f04070 */
[----:B------:R-:W-:-:S11]  /*1180*/  MOV R6, R8 ;  /* 0x0000000800067202 */ /* 0x000fd60000000f00 */
[----:B0-----:R-:W-:Y:S05]  /*1190*/  @P0 BRA `(.L_x_8) ;  /* 0xfffffffc00d40947 */ /* 0x001fea000383ffff */
.L_x_7:
[----:B-1----:R-:W-:Y:S05]  /*11a0*/  @P1 EXIT ;  /* 0x000000000000194d */ /* 0x002fea0003800000 */
[----:B------:R-:W1:Y:S01]  /*11b0*/  S2UR UR5, SR_CgaCtaId ;  /* 0x00000000000579c3 */ /* 0x000e620000008800 */
[----:B------:R-:W-:-:S07]  /*11c0*/  UMOV UR4, 0x400 ;  /* 0x0000040000047882 */ /* 0x000fce0000000000 */
[----:B------:R-:W5:Y:S01]  /*11d0*/  LDC.64 R4, c[0x0][0x388] ;  /* 0x0000e200ff047b82 */ /* 0x000f620000000a00 */
[----:B-1----:R-:W-:-:S09]  /*11e0*/  ULEA UR4, UR5, UR4, 0x18 ;  /* 0x0000000405047291 */ /* 0x002fd2000f8ec0ff */
[----:B0-234-:R-:W5:Y:S04]  /*11f0*/  LDS.64 R2, [UR4] ;  /* 0x00000004ff027984 */ /* 0x01df680008000a00 */
[----:B-----5:R-:W-:Y:S01]  /*1200*/  STG.E.64 desc[UR8][R4.64], R2 ;  /* 0x0000000204007986 */ /* 0x020fe2000c101b08 */
[----:B------:R-:W-:Y:S05]  /*1210*/  EXIT ;  /* 0x000000000000794d */ /* 0x000fea0003800000 */
.L_x_9:
[----:B------:R-:W-:-:S00]  /*1220*/  BRA `(.L_x_9) ;  /* 0xfffffffc00fc7947 */ /* 0x000fc0000383ffff */
[----:B------:R-:W-:-:S00]  /*1230*/  NOP ;  /* 0x0000000000007918 */ /* 0x000fc00000000000 */
        /* <DEDUP_REMOVED lines=12> */
.L_x_13:


//--------------------- .text._Z12get_length_1PdS_i --------------------------
	.section	.text._Z12get_length_1PdS_i,"ax",@progbits
	.align	128
        .global         _Z12get_length_1PdS_i
        .type           _Z12get_length_1PdS_i,@function
        .size           _Z12get_length_1PdS_i,(.L_x_14 - _Z12get_length_1PdS_i)
        .other          _Z12get_length_1PdS_i,@"STO_CUDA_ENTRY STV_DEFAULT"
_Z12get_length_1PdS_i:
.text._Z12get_length_1PdS_i:
[----:B------:R-:W-:Y:S01]  /*0000*/  LDC R1, c[0x0][0x37c] ;  /* 0x0000df00ff017b82 */ /* 0x000fe20000000800 */
[----:B------:R-:W0:Y:S01]  /*0010*/  S2R R8, SR_TID.X ;  /* 0x0000000000087919 */ /* 0x000e220000002100 */
[----:B------:R-:W0:Y:S01]  /*0020*/  LDCU UR8, c[0x0][0x360] ;  /* 0x00006c00ff0877ac */ /* 0x000e220008000800 */
[----:B------:R-:W0:Y:S01]  /*0030*/  S2R R9, SR_CTAID.X ;  /* 0x0000000000097919 */ /* 0x000e220000002500 */
[----:B------:R-:W1:Y:S01]  /*0040*/  LDCU UR4, c[0x0][0x390] ;  /* 0x00007200ff0477ac */ /* 0x000e620008000800 */
[----:B------:R-:W2:Y:S01]  /*0050*/  LDCU.64 UR6, c[0x0][0x358] ;  /* 0x00006b00ff0677ac */ /* 0x000ea20008000a00 */
[----:B0-----:R-:W-:-:S05]  /*0060*/  IMAD R5, R9, UR8, R8 ;  /* 0x0000000809057c24 */ /* 0x001fca000f8e0208 */
[----:B-1----:R-:W-:-:S13]  /*0070*/  ISETP.GE.AND P1, PT, R5, UR4, PT ;  /* 0x0000000405007c0c */ /* 0x002fda000bf26270 */
[----:B------:R-:W0:Y:S02]  /*0080*/  @!P1 LDC.64 R2, c[0x0][0x380] ;  /* 0x0000e000ff029b82 */ /* 0x000e240000000a00 */
[----:B0-----:R-:W-:-:S06]  /*0090*/  @!P1 IMAD.WIDE R2, R5, 0x8, R2 ;  /* 0x0000000805029825 */ /* 0x001fcc00078e0202 */
[----:B--2---:R-:W2:Y:S01]  /*00a0*/  @!P1 LDG.E.64 R2, desc[UR6][R2.64] ;  /* 0x0000000602029981 */ /* 0x004ea2000c1e1b00 */
[----:B------:R-:W0:Y:S01]  /*00b0*/  S2UR UR5, SR_CgaCtaId ;  /* 0x00000000000579c3 */ /* 0x000e220000008800 */
[----:B------:R-:W-:Y:S01]  /*00c0*/  IMAD.U32 R0, RZ, RZ, UR8 ;  /* 0x00000008ff007e24 */ /* 0x000fe2000f8e00ff */
[----:B------:R-:W-:Y:S01]  /*00d0*/  UMOV UR4, 0x400 ;  /* 0x0000040000047882 */ /* 0x000fe20000000000 */
[----:B------:R-:W-:-:S03]  /*00e0*/  CS2R R4, SRZ ;  /* 0x0000000000047805 */ /* 0x000fc6000001ff00 */
[----:B------:R-:W-:Y:S01]  /*00f0*/  ISETP.GE.U32.AND P0, PT, R0, 0x2, PT ;  /* 0x000000020000780c */ /* 0x000fe20003f06070 */
[----:B0-----:R-:W-:-:S06]  /*0100*/  ULEA UR4, UR5, UR4, 0x18 ;  /* 0x0000000405047291 */ /* 0x001fcc000f8ec0ff */
[C---:B------:R-:W-:Y:S01]  /*0110*/  LEA R7, R8.reuse, UR4, 0x3 ;  /* 0x0000000408077c11 */ /* 0x040fe2000f8e18ff */
[----:B--2---:R-:W-:Y:S01]  /*0120*/  @!P1 DMUL R4, R2, R2 ;  /* 0x0000000202049228 */ /* 0x004fe20000000000 */
[----:B------:R-:W-:-:S06]  /*0130*/  ISETP.NE.AND P1, PT, R8, RZ, PT ;  /* 0x000000ff0800720c */ /* 0x000fcc0003f25270 */
[----:B------:R0:W-:Y:S01]  /*0140*/  STS.64 [R7], R4 ;  /* 0x0000000407007388 */ /* 0x0001e20000000a00 */
[----:B------:R-:W-:Y:S06]  /*0150*/  BAR.SYNC.DEFER_BLOCKING 0x0 ;  /* 0x0000000000007b1d */ /* 0x000fec0000010000 */
[----:B------:R-:W-:Y:S05]  /*0160*/  @!P0 BRA `(.L_x_10) ;  /* 0x00000000002c8947 */ /* 0x000fea0003800000 */
.L_x_11:
[----:B------:R-:W-:-:S04]  /*0170*/  SHF.R.U32.HI R10, RZ, 0x1, R0 ;  /* 0x00000001ff0a7819 */ /* 0x000fc80000011600 */
[----:B------:R-:W-:-:S13]  /*0180*/  ISETP.GE.U32.AND P0, PT, R8, R10, PT ;  /* 0x0000000a0800720c */ /* 0x000fda0003f06070 */
[----:B------:R-:W-:Y:S01]  /*0190*/  @!P0 IMAD R6, R10, 0x8, R7 ;  /* 0x000000080a068824 */ /* 0x000fe200078e0207 */
[----:B0-----:R-:W-:Y:S04]  /*01a0*/  @!P0 LDS.64 R4, [R7] ;  /* 0x0000000007048984 */ /* 0x001fe80000000a00 */
[----:B------:R-:W0:Y:S02]  /*01b0*/  @!P0 LDS.64 R2, [R6] ;  /* 0x0000000006028984 */ /* 0x000e240000000a00 */
[----:B0-----:R-:W-:-:S07]  /*01c0*/  @!P0 DADD R2, R2, R4 ;  /* 0x0000000002028229 */ /* 0x001fce0000000004 */
[----:B------:R1:W-:Y:S01]  /*01d0*/  @!P0 STS.64 [R7], R2 ;  /* 0x0000000207008388 */ /* 0x0003e20000000a00 */
[----:B------:R-:W-:Y:S01]  /*01e0*/  BAR.SYNC.DEFER_BLOCKING 0x0 ;  /* 0x0000000000007b1d */ /* 0x000fe20000010000 */
[----:B------:R-:W-:Y:S01]  /*01f0*/  ISETP.GT.U32.AND P0, PT, R0, 0x3, PT ;  /* 0x000000030000780c */ /* 0x000fe20003f04070 */
[----:B------:R-:W-:-:S12]  /*0200*/  IMAD.MOV.U32 R0, RZ, RZ, R10 ;  /* 0x000000ffff007224 */ /* 0x000fd800078e000a */
[----:B-1----:R-:W-:Y:S05]  /*0210*/  @P0 BRA `(.L_x_11) ;  /* 0xfffffffc00d40947 */ /* 0x002fea000383ffff */
.L_x_10:
[----:B------:R-:W-:Y:S05]  /*0220*/  @P1 EXIT ;  /* 0x000000000000194d */ /* 0x000fea0003800000 */
[----:B------:R-:W1:Y:S01]  /*0230*/  S2UR UR5, SR_CgaCtaId ;  /* 0x00000000000579c3 */ /* 0x000e620000008800 */
[----:B------:R-:W-:-:S07]  /*0240*/  UMOV UR4, 0x400 ;  /* 0x0000040000047882 */ /* 0x000fce0000000000 */
[----:B0-----:R-:W0:Y:S01]  /*0250*/  LDC.64 R4, c[0x0][0x388] ;  /* 0x0000e200ff047b82 */ /* 0x001e220000000a00 */
[----:B-1----:R-:W-:Y:S01]  /*0260*/  ULEA UR4, UR5, UR4, 0x18 ;  /* 0x0000000405047291 */ /* 0x002fe2000f8ec0ff */
[----:B0-----:R-:W-:-:S08]  /*0270*/  IMAD.WIDE.U32 R4, R9, 0x8, R4 ;  /* 0x0000000809047825 */ /* 0x001fd000078e0004 */
[----:B------:R-:W0:Y:S04]  /*0280*/  LDS.64 R2, [UR4] ;  /* 0x00000004ff027984 */ /* 0x000e280008000a00 */
[----:B0-----:R-:W-:Y:S01]  /*0290*/  STG.E.64 desc[UR6][R4.64], R2 ;  /* 0x0000000204007986 */ /* 0x001fe2000c101b06 */
[----:B------:R-:W-:Y:S05]  /*02a0*/  EXIT ;  /* 0x000000000000794d */ /* 0x000fea0003800000 */
.L_x_12:
        /* <DEDUP_REMOVED lines=13> */
.L_x_14:


//--------------------- .nv.shared._Z12get_length_2PdS_i --------------------------
	.section	.nv.shared._Z12get_length_2PdS_i,"aw",@nobits
	.sectionflags	@""
	.align	8
.nv.shared._Z12get_length_2PdS_i:
	.zero		9216


//--------------------- .nv.shared.reserved.0     --------------------------
	.section	.nv.shared.reserved.0,"aw",@nobits
	.weak		__nv_reservedSMEM_offset_0_alias
	.size		__nv_reservedSMEM_offset_0_alias, 0, 64
	.other		__nv_reservedSMEM_offset_0_alias,@"STO_CUDA_RESERVED_SHARED STV_DEFAULT"
__nv_reservedSMEM_offset_0_alias:
	.zero		0
	.zero		64


//--------------------- .nv.shared._Z12get_length_1PdS_i --------------------------
	.section	.nv.shared._Z12get_length_1PdS_i,"aw",@nobits
	.sectionflags	@""
	.align	8
.nv.shared._Z12get_length_1PdS_i:
	.zero		2048


//--------------------- .nv.constant0._Z12get_length_2PdS_i --------------------------
	.section	.nv.constant0._Z12get_length_2PdS_i,"a",@progbits
	.sectionflags	@""
	.align	4
.nv.constant0._Z12get_length_2PdS_i:
	.zero		916


//--------------------- .nv.constant0._Z12get_length_1PdS_i --------------------------
	.section	.nv.constant0._Z12get_length_1PdS_i,"a",@progbits
	.sectionflags	@""
	.align	4
.nv.constant0._Z12get_length_1PdS_i:
	.zero		916


//--------------------- SYMBOLS --------------------------

	.type		.nv.reservedSmem.offset0,@object
	.size		.nv.reservedSmem.offset0,0x4
	.type		.nv.reservedSmem.cap,@object
	.size		.nv.reservedSmem.cap,0x4
